//
// Generated by NVIDIA NVVM Compiler
//
// Compiler Build ID: CL-36424714
// Cuda compilation tools, release 13.0, V13.0.88
// Based on NVVM 20.0.0
//

.version 9.0
.target sm_100
.address_size 64

	// .globl	_Z21remote_access_latencyPmPii

.visible .entry _Z21remote_access_latencyPmPii(
	.param .u64 .ptr .align 1 _Z21remote_access_latencyPmPii_param_0,
	.param .u64 .ptr .align 1 _Z21remote_access_latencyPmPii_param_1,
	.param .u32 _Z21remote_access_latencyPmPii_param_2
)
{
	.reg .pred 	%p<5>;
	.reg .b32 	%r<14>;
	.reg .b64 	%rd<35>;

	ld.param.u64 	%rd8, [_Z21remote_access_latencyPmPii_param_0];
	cvta.to.global.u64 	%rd1, %rd8;
	mov.u32 	%r7, %tid.x;
	setp.ne.s32 	%p1, %r7, 0;
	@%p1 bra 	$L__BB0_7;
	mov.b32 	%r11, 0;
$L__BB0_2:
	add.s32 	%r11, %r11, 32;
	setp.ne.s32 	%p2, %r11, 4000;
	@%p2 bra 	$L__BB0_2;
	bar.sync 	0;
	add.s64 	%rd33, %rd1, 16;
	mov.b32 	%r12, 0;
$L__BB0_4:
	bar.sync 	0;
	// begin inline asm
	mov.u64 	%rd9, %clock64;
	// end inline asm
	// begin inline asm
	mov.u64 	%rd10, %clock64;
	// end inline asm
	sub.s64 	%rd17, %rd10, %rd9;
	st.global.u64 	[%rd33+-16], %rd17;
	bar.sync 	0;
	// begin inline asm
	mov.u64 	%rd11, %clock64;
	// end inline asm
	// begin inline asm
	mov.u64 	%rd12, %clock64;
	// end inline asm
	sub.s64 	%rd18, %rd12, %rd11;
	st.global.u64 	[%rd33+-8], %rd18;
	bar.sync 	0;
	// begin inline asm
	mov.u64 	%rd13, %clock64;
	// end inline asm
	// begin inline asm
	mov.u64 	%rd14, %clock64;
	// end inline asm
	sub.s64 	%rd19, %rd14, %rd13;
	st.global.u64 	[%rd33], %rd19;
	bar.sync 	0;
	// begin inline asm
	mov.u64 	%rd15, %clock64;
	// end inline asm
	// begin inline asm
	mov.u64 	%rd16, %clock64;
	// end inline asm
	sub.s64 	%rd20, %rd16, %rd15;
	st.global.u64 	[%rd33+8], %rd20;
	add.s32 	%r12, %r12, 4;
	add.s64 	%rd33, %rd33, 32;
	setp.ne.s32 	%p3, %r12, 100;
	@%p3 bra 	$L__BB0_4;
	bar.sync 	0;
	add.s64 	%rd34, %rd1, 824;
	mov.b32 	%r13, 0;
$L__BB0_6:
	bar.sync 	0;
	// begin inline asm
	mov.u64 	%rd21, %clock64;
	// end inline asm
	// begin inline asm
	mov.u64 	%rd22, %clock64;
	// end inline asm
	sub.s64 	%rd29, %rd22, %rd21;
	st.global.u64 	[%rd34+-24], %rd29;
	bar.sync 	0;
	// begin inline asm
	mov.u64 	%rd23, %clock64;
	// end inline asm
	// begin inline asm
	mov.u64 	%rd24, %clock64;
	// end inline asm
	sub.s64 	%rd30, %rd24, %rd23;
	st.global.u64 	[%rd34+-16], %rd30;
	bar.sync 	0;
	// begin inline asm
	mov.u64 	%rd25, %clock64;
	// end inline asm
	// begin inline asm
	mov.u64 	%rd26, %clock64;
	// end inline asm
	sub.s64 	%rd31, %rd26, %rd25;
	st.global.u64 	[%rd34+-8], %rd31;
	bar.sync 	0;
	// begin inline asm
	mov.u64 	%rd27, %clock64;
	// end inline asm
	// begin inline asm
	mov.u64 	%rd28, %clock64;
	// end inline asm
	sub.s64 	%rd32, %rd28, %rd27;
	st.global.u64 	[%rd34], %rd32;
	add.s32 	%r13, %r13, 4;
	add.s64 	%rd34, %rd34, 32;
	setp.ne.s32 	%p4, %r13, 100;
	@%p4 bra 	$L__BB0_6;
$L__BB0_7:
	ret;

}


// ===== COMPILED SASS (sm_100) =====

	.target	sm_100

	.elftype	@"ET_EXEC"


//--------------------- .note.nv.tkinfo           --------------------------
	.section	.note.nv.tkinfo,"",@"SHT_NOTE"
	.sectionflags	@"SHF_NOTE_NV_TKINFO"
	.tkinfo
        /*0018*/ 	.word	0x00000002
        /*0030*/ 	.string	""
        /*0030*/ 	.string	"ptxas"
        /*0030*/ 	.string	"Cuda compilation tools, release 13.0, V13.0.88"
        /*0030*/ 	.string	"Build cuda_13.0.r13.0/compiler.36424714_0"
        /*0030*/ 	.string	"-arch sm_100 -m 64 "



//--------------------- .note.nv.cuinfo           --------------------------
	.section	.note.nv.cuinfo,"",@"SHT_NOTE"
	.sectionflags	@"SHF_NOTE_NV_CUINFO"
        /*0018*/ 	.short	0x0002
        /*001a*/ 	.short	0x0064
        /*001c*/ 	.short	0x0082
	.zero		2


//--------------------- .nv.info                  --------------------------
	.section	.nv.info,"",@"SHT_CUDA_INFO"
	.align	4


	//----- nvinfo : EIATTR_REGCOUNT
	.align		4
        /*0000*/ 	.byte	0x04, 0x2f
        /*0002*/ 	.short	(.L_1 - .L_0)
	.align		4
.L_0:
        /*0004*/ 	.word	index@(_Z21remote_access_latencyPmPii)
        /*0008*/ 	.word	0x0000000a


	//----- nvinfo : EIATTR_FRAME_SIZE
	.align		4
.L_1:
        /*000c*/ 	.byte	0x04, 0x11
        /*000e*/ 	.short	(.L_3 - .L_2)
	.align		4
.L_2:
        /*0010*/ 	.word	index@(_Z21remote_access_latencyPmPii)
        /*0014*/ 	.word	0x00000000


	//----- nvinfo : EIATTR_MIN_STACK_SIZE
	.align		4
.L_3:
        /*0018*/ 	.byte	0x04, 0x12
        /*001a*/ 	.short	(.L_5 - .L_4)
	.align		4
.L_4:
        /*001c*/ 	.word	index@(_Z21remote_access_latencyPmPii)
        /*0020*/ 	.word	0x00000000
.L_5:


//--------------------- .nv.compat                --------------------------
	.section	.nv.compat,"",@"SHT_CUDA_COMPAT_INFO"
	.align	4
        /*0000*/ 	.byte	0x02, 0x09, 0x00, 0x00, 0x02, 0x02, 0x01, 0x00, 0x02, 0x05, 0x05, 0x00, 0x03, 0x07, 0x01, 0x01
        /*0010*/ 	.byte	0x02, 0x03, 0x00, 0x00, 0x02, 0x06, 0x01, 0x00, 0x04, 0x0b, 0x08, 0x00, 0x09, 0x00, 0x00, 0x00
        /*0020*/ 	.byte	0x00, 0x00, 0x00, 0x00


//--------------------- .nv.info._Z21remote_access_latencyPmPii --------------------------
	.section	.nv.info._Z21remote_access_latencyPmPii,"",@"SHT_CUDA_INFO"
	.sectionflags	@""
	.align	4


	//----- nvinfo : EIATTR_CUDA_API_VERSION
	.align		4
        /*0000*/ 	.byte	0x04, 0x37
        /*0002*/ 	.short	(.L_7 - .L_6)
.L_6:
        /*0004*/ 	.word	0x00000082


	//----- nvinfo : EIATTR_KPARAM_INFO
	.align		4
.L_7:
        /*0008*/ 	.byte	0x04, 0x17
        /*000a*/ 	.short	(.L_9 - .L_8)
.L_8:
        /*000c*/ 	.word	0x00000000
        /*0010*/ 	.short	0x0002
        /*0012*/ 	.short	0x0010
        /*0014*/ 	.byte	0x00, 0xf0, 0x11, 0x00


	//----- nvinfo : EIATTR_KPARAM_INFO
	.align		4
.L_9:
        /*0018*/ 	.byte	0x04, 0x17
        /*001a*/ 	.short	(.L_11 - .L_10)
.L_10:
        /*001c*/ 	.word	0x00000000
        /*0020*/ 	.short	0x0001
        /*0022*/ 	.short	0x0008
        /*0024*/ 	.byte	0x00, 0xf5, 0x21, 0x00


	//----- nvinfo : EIATTR_KPARAM_INFO
	.align		4
.L_11:
        /*0028*/ 	.byte	0x04, 0x17
        /*002a*/ 	.short	(.L_13 - .L_12)
.L_12:
        /*002c*/ 	.word	0x00000000
        /*0030*/ 	.short	0x0000
        /*0032*/ 	.short	0x0000
        /*0034*/ 	.byte	0x00, 0xf5, 0x21, 0x00


	//----- nvinfo : EIATTR_SPARSE_MMA_MASK
	.align		4
.L_13:
        /*0038*/ 	.byte	0x03, 0x50
        /*003a*/ 	.short	0x0000


	//----- nvinfo : EIATTR_MAXREG_COUNT
	.align		4
        /*003c*/ 	.byte	0x03, 0x1b
        /*003e*/ 	.short	0x00ff


	//----- nvinfo : EIATTR_NUM_BARRIERS
	.align		4
        /*0040*/ 	.byte	0x02, 0x4c
        /*0042*/ 	.byte	0x01
	.zero		1


	//----- nvinfo : EIATTR_MERCURY_ISA_VERSION
	.align		4
        /*0044*/ 	.byte	0x03, 0x5f
        /*0046*/ 	.short	0x0101


	//----- nvinfo : EIATTR_VRC_CTA_INIT_COUNT
	.align		4
        /*0048*/ 	.byte	0x02, 0x4a
	.zero		1
	.zero		1


	//----- nvinfo : EIATTR_EXIT_INSTR_OFFSETS
	.align		4
        /*004c*/ 	.byte	0x04, 0x1c
        /*004e*/ 	.short	(.L_15 - .L_14)


	//   ....[0]....
.L_14:
        /*0050*/ 	.word	0x00000030


	//   ....[1]....
        /*0054*/ 	.word	0x00004b80


	//----- nvinfo : EIATTR_CBANK_PARAM_SIZE
	.align		4
.L_15:
        /*0058*/ 	.byte	0x03, 0x19
        /*005a*/ 	.short	0x0014


	//----- nvinfo : EIATTR_PARAM_CBANK
	.align		4
        /*005c*/ 	.byte	0x04, 0x0a
        /*005e*/ 	.short	(.L_17 - .L_16)
	.align		4
.L_16:
        /*0060*/ 	.word	index@(.nv.constant0._Z21remote_access_latencyPmPii)
        /*0064*/ 	.short	0x0380
        /*0066*/ 	.short	0x0014


	//----- nvinfo : EIATTR_SW_WAR
	.align		4
.L_17:
        /*0068*/ 	.byte	0x04, 0x36
        /*006a*/ 	.short	(.L_19 - .L_18)
.L_18:
        /*006c*/ 	.word	0x00000008
.L_19:


//--------------------- .nv.callgraph             --------------------------
	.section	.nv.callgraph,"",@"SHT_CUDA_CALLGRAPH"
	.align	4
	.sectionentsize	8
	.align		4
        /*0000*/ 	.word	0x00000000
	.align		4
        /*0004*/ 	.word	0xffffffff
	.align		4
        /*0008*/ 	.word	0x00000000
	.align		4
        /*000c*/ 	.word	0xfffffffe
	.align		4
        /*0010*/ 	.word	0x00000000
	.align		4
        /*0014*/ 	.word	0xfffffffd
	.align		4
        /*0018*/ 	.word	0x00000000
	.align		4
        /*001c*/ 	.word	0xfffffffc


//--------------------- .text._Z21remote_access_latencyPmPii --------------------------
	.section	.text._Z21remote_access_latencyPmPii,"ax",@progbits
	.align	128
        .global         _Z21remote_access_latencyPmPii
        .type           _Z21remote_access_latencyPmPii,@function
        .size           _Z21remote_access_latencyPmPii,(.L_x_1 - _Z21remote_access_latencyPmPii)
        .other          _Z21remote_access_latencyPmPii,@"STO_CUDA_ENTRY STV_DEFAULT"
_Z21remote_access_latencyPmPii:
.text._Z21remote_access_latencyPmPii:
[----:B------:R-:W-:Y:S01]  /*0000*/  LDC R1, c[0x0][0x37c] ;  /* 0x0000df00ff017b82 */ /* 0x000fe20000000800 */
[----:B------:R-:W0:Y:S02]  /*0010*/  S2R R0, SR_TID.X ;  /* 0x0000000000007919 */ /* 0x000e240000002100 */
[----:B0-----:R-:W-:-:S13]  /*0020*/  ISETP.NE.AND P0, PT, R0, RZ, PT ;  /* 0x000000ff0000720c */ /* 0x001fda0003f05270 */
[----:B------:R-:W-:Y:S05]  /*0030*/  @P0 EXIT ;  /* 0x000000000000094d */ /* 0x000fea0003800000 */
[----:B------:R-:W-:Y:S06]  /*0040*/  BAR.SYNC.DEFER_BLOCKING 0x0 ;  /* 0x0000000000007b1d */ /* 0x000fec0000010000 */
[----:B------:R-:W0:Y:S02]  /*0050*/  LDCU.64 UR4, c[0x0][0x358] ;  /* 0x00006b00ff0477ac */ /* 0x000e240008000a00 */
[----:B------:R-:W-:Y:S01]  /*0060*/  BAR.SYNC.DEFER_BLOCKING 0x0 ;  /* 0x0000000000007b1d */ /* 0x000fe20000010000 */
[----:B------:R-:W-:Y:S02]  /*0070*/  CS2R R4, SR_CLOCKLO ;  /* 0x0000000000047805 */ /* 0x000fe40000015000 */
[----:B------:R-:W-:-:S05]  /*0080*/  CS2R R6, SR_CLOCKLO ;  /* 0x0000000000067805 */ /* 0x000fca0000015000 */
[----:B------:R-:W0:Y:S01]  /*0090*/  LDC.64 R2, c[0x0][0x380] ;  /* 0x0000e000ff027b82 */ /* 0x000e220000000a00 */
[----:B------:R-:W-:-:S05]  /*00a0*/  IADD3 R4, P0, PT, -R4, R6, RZ ;  /* 0x0000000604047210 */ /* 0x000fca0007f1e1ff */
[----:B------:R-:W-:-:S05]  /*00b0*/  IMAD.X R5, R7, 0x1, ~R5, P0 ;  /* 0x0000000107057824 */ /* 0x000fca00000e0e05 */
[----:B0-----:R0:W-:Y:S01]  /*00c0*/  STG.E.64 desc[UR4][R2.64], R4 ;  /* 0x0000000402007986 */ /* 0x0011e2000c101b04 */
[----:B------:R-:W-:Y:S01]  /*00d0*/  BAR.SYNC.DEFER_BLOCKING 0x0 ;  /* 0x0000000000007b1d */ /* 0x000fe20000010000 */
[----:B0-----:R-:W-:Y:S02]  /*00e0*/  CS2R R4, SR_CLOCKLO ;  /* 0x0000000000047805 */ /* 0x001fe40000015000 */
[----:B------:R-:W-:-:S06]  /*00f0*/  CS2R R6, SR_CLOCKLO ;  /* 0x0000000000067805 */ /* 0x000fcc0000015000 */
[----:B------:R-:W-:-:S05]  /*0100*/  IADD3 R4, P0, PT, -R4, R6, RZ ;  /* 0x0000000604047210 */ /* 0x000fca0007f1e1ff */
[----:B------:R-:W-:-:S05]  /*0110*/  IMAD.X R5, R7, 0x1, ~R5, P0 ;  /* 0x0000000107057824 */ /* 0x000fca00000e0e05 */
[----:B------:R0:W-:Y:S01]  /*0120*/  STG.E.64 desc[UR4][R2.64+0x8], R4 ;  /* 0x0000080402007986 */ /* 0x0001e2000c101b04 */
        /* <DEDUP_REMOVED lines=588> */
[----:B------:R-:W-:Y:S08]  /*25f0*/  BAR.SYNC.DEFER_BLOCKING 0x0 ;  /* 0x0000000000007b1d */ /* 0x000ff00000010000 */
[----:B------:R-:W-:Y:S01]  /*2600*/  BAR.SYNC.DEFER_BLOCKING 0x0 ;  /* 0x0000000000007b1d */ /* 0x000fe20000010000 */
[----:B0-----:R-:W-:-:S02]  /*2610*/  CS2R R4, SR_CLOCKLO ;  /* 0x0000000000047805 */ /* 0x001fc40000015000 */
        /* <DEDUP_REMOVED lines=597> */
[----:B------:R-:W-:Y:S01]  /*4b70*/  STG.E.64 desc[UR4][R2.64+0x638], R4 ;  /* 0x0006380402007986 */ /* 0x000fe2000c101b04 */
[----:B------:R-:W-:Y:S05]  /*4b80*/  EXIT ;  /* 0x000000000000794d */ /* 0x000fea0003800000 */
.L_x_0:
[----:B------:R-:W-:-:S00]  /*4b90*/  BRA `(.L_x_0) ;  /* 0xfffffffc00fc7947 */ /* 0x000fc0000383ffff */
[----:B------:R-:W-:-:S00]  /*4ba0*/  NOP ;  /* 0x0000000000007918 */ /* 0x000fc00000000000 */
        /* <DEDUP_REMOVED lines=13> */
.L_x_1:


//--------------------- .nv.shared.reserved.0     --------------------------
	.section	.nv.shared.reserved.0,"aw",@nobits
	.weak		__nv_reservedSMEM_offset_0_alias
	.size		__nv_reservedSMEM_offset_0_alias, 0, 64
	.other		__nv_reservedSMEM_offset_0_alias,@"STO_CUDA_RESERVED_SHARED STV_DEFAULT"
__nv_reservedSMEM_offset_0_alias:
	.zero		0
	.zero		64


//--------------------- .nv.constant0._Z21remote_access_latencyPmPii --------------------------
	.section	.nv.constant0._Z21remote_access_latencyPmPii,"a",@progbits
	.sectionflags	@""
	.align	4
.nv.constant0._Z21remote_access_latencyPmPii:
	.zero		916


//--------------------- SYMBOLS --------------------------

	.type		.nv.reservedSmem.offset0,@object
	.size		.nv.reservedSmem.offset0,0x4
